//
// Generated by NVIDIA NVVM Compiler
//
// Compiler Build ID: CL-36424714
// Cuda compilation tools, release 13.0, V13.0.88
// Based on NVVM 20.0.0
//

.version 9.0
.target sm_100
.address_size 64

	// .globl	_Z10fct_ale_a2iPKiS0_P7double2PKdS4_

.visible .entry _Z10fct_ale_a2iPKiS0_P7double2PKdS4_(
	.param .u32 _Z10fct_ale_a2iPKiS0_P7double2PKdS4__param_0,
	.param .u64 .ptr .align 1 _Z10fct_ale_a2iPKiS0_P7double2PKdS4__param_1,
	.param .u64 .ptr .align 1 _Z10fct_ale_a2iPKiS0_P7double2PKdS4__param_2,
	.param .u64 .ptr .align 1 _Z10fct_ale_a2iPKiS0_P7double2PKdS4__param_3,
	.param .u64 .ptr .align 1 _Z10fct_ale_a2iPKiS0_P7double2PKdS4__param_4,
	.param .u64 .ptr .align 1 _Z10fct_ale_a2iPKiS0_P7double2PKdS4__param_5
)
{
	.reg .pred 	%p<16>;
	.reg .b32 	%r<95>;
	.reg .b64 	%rd<84>;
	.reg .b64 	%fd<61>;

	ld.param.u32 	%r48, [_Z10fct_ale_a2iPKiS0_P7double2PKdS4__param_0];
	ld.param.u64 	%rd4, [_Z10fct_ale_a2iPKiS0_P7double2PKdS4__param_1];
	ld.param.u64 	%rd5, [_Z10fct_ale_a2iPKiS0_P7double2PKdS4__param_2];
	ld.param.u64 	%rd6, [_Z10fct_ale_a2iPKiS0_P7double2PKdS4__param_3];
	ld.param.u64 	%rd7, [_Z10fct_ale_a2iPKiS0_P7double2PKdS4__param_4];
	ld.param.u64 	%rd8, [_Z10fct_ale_a2iPKiS0_P7double2PKdS4__param_5];
	cvta.to.global.u64 	%rd1, %rd8;
	cvta.to.global.u64 	%rd2, %rd7;
	cvta.to.global.u64 	%rd3, %rd6;
	cvta.to.global.u64 	%rd9, %rd5;
	mov.u32 	%r1, %ctaid.x;
	mul.lo.s32 	%r2, %r48, %r1;
	mul.lo.s32 	%r49, %r1, 3;
	mul.wide.u32 	%rd10, %r49, 4;
	add.s64 	%rd11, %rd9, %rd10;
	ld.global.nc.u32 	%r50, [%rd11];
	add.s32 	%r51, %r50, -1;
	mul.lo.s32 	%r3, %r51, %r48;
	add.s32 	%r52, %r49, 1;
	mul.wide.u32 	%rd12, %r52, 4;
	add.s64 	%rd13, %rd9, %rd12;
	ld.global.nc.u32 	%r53, [%rd13];
	add.s32 	%r54, %r53, -1;
	mul.lo.s32 	%r4, %r54, %r48;
	add.s32 	%r55, %r49, 2;
	mul.wide.u32 	%rd14, %r55, 4;
	add.s64 	%rd15, %rd9, %rd14;
	ld.global.nc.u32 	%r56, [%rd15];
	add.s32 	%r57, %r56, -1;
	mul.lo.s32 	%r5, %r57, %r48;
	mov.u32 	%r89, %tid.x;
	add.s32 	%r7, %r48, 1;
	setp.ge.u32 	%p1, %r89, %r7;
	@%p1 bra 	$L__BB0_27;
	cvta.to.global.u64 	%rd16, %rd4;
	mul.wide.u32 	%rd17, %r1, 4;
	add.s64 	%rd18, %rd16, %rd17;
	ld.global.nc.u32 	%r58, [%rd18];
	add.s32 	%r8, %r58, -1;
	add.s32 	%r9, %r48, -1;
	sub.s32 	%r10, %r48, %r89;
	and.b32  	%r59, %r10, 96;
	setp.eq.s32 	%p2, %r59, 96;
	@%p2 bra 	$L__BB0_8;
	shr.u32 	%r60, %r10, 5;
	add.s32 	%r61, %r60, 1;
	and.b32  	%r62, %r61, 3;
	add.s32 	%r87, %r89, %r2;
	add.s32 	%r86, %r89, %r5;
	add.s32 	%r85, %r89, %r4;
	add.s32 	%r84, %r89, %r3;
	neg.s32 	%r83, %r62;
	mov.u32 	%r88, %r89;
$L__BB0_3:
	.pragma "nounroll";
	setp.lt.u32 	%p3, %r88, %r8;
	@%p3 bra 	$L__BB0_6;
	setp.ge.u32 	%p4, %r88, %r9;
	@%p4 bra 	$L__BB0_7;
	mul.wide.u32 	%rd19, %r87, 16;
	add.s64 	%rd20, %rd3, %rd19;
	mov.f64 	%fd1, 0d408F400000000000;
	mov.f64 	%fd2, 0dC08F400000000000;
	st.global.v2.f64 	[%rd20], {%fd2, %fd1};
	bra.uni 	$L__BB0_7;
$L__BB0_6:
	mul.wide.u32 	%rd21, %r84, 8;
	add.s64 	%rd22, %rd2, %rd21;
	ld.global.nc.f64 	%fd3, [%rd22];
	mul.wide.u32 	%rd23, %r85, 8;
	add.s64 	%rd24, %rd2, %rd23;
	ld.global.nc.f64 	%fd4, [%rd24];
	max.f64 	%fd5, %fd3, %fd4;
	mul.wide.u32 	%rd25, %r86, 8;
	add.s64 	%rd26, %rd2, %rd25;
	ld.global.nc.f64 	%fd6, [%rd26];
	max.f64 	%fd7, %fd5, %fd6;
	add.s64 	%rd27, %rd1, %rd21;
	ld.global.nc.f64 	%fd8, [%rd27];
	add.s64 	%rd28, %rd1, %rd23;
	ld.global.nc.f64 	%fd9, [%rd28];
	min.f64 	%fd10, %fd8, %fd9;
	add.s64 	%rd29, %rd1, %rd25;
	ld.global.nc.f64 	%fd11, [%rd29];
	min.f64 	%fd12, %fd10, %fd11;
	mul.wide.u32 	%rd30, %r87, 16;
	add.s64 	%rd31, %rd3, %rd30;
	st.global.v2.f64 	[%rd31], {%fd7, %fd12};
$L__BB0_7:
	mov.u32 	%r63, %tid.x;
	and.b32  	%r64, %r10, 96;
	add.s32 	%r65, %r64, 32;
	and.b32  	%r66, %r65, 96;
	add.s32 	%r89, %r63, %r66;
	add.s32 	%r88, %r88, 32;
	add.s32 	%r87, %r87, 32;
	add.s32 	%r86, %r86, 32;
	add.s32 	%r85, %r85, 32;
	add.s32 	%r84, %r84, 32;
	add.s32 	%r83, %r83, 1;
	setp.ne.s32 	%p5, %r83, 0;
	@%p5 bra 	$L__BB0_3;
$L__BB0_8:
	setp.lt.u32 	%p6, %r10, 96;
	@%p6 bra 	$L__BB0_27;
	add.s32 	%r94, %r89, 64;
	add.s32 	%r93, %r89, %r2;
	add.s32 	%r92, %r89, %r3;
	add.s32 	%r91, %r89, %r4;
	add.s32 	%r90, %r89, %r5;
$L__BB0_10:
	mov.u32 	%r39, %r94;
	add.s32 	%r40, %r39, -64;
	setp.ge.u32 	%p7, %r40, %r8;
	@%p7 bra 	$L__BB0_12;
	mul.wide.u32 	%rd34, %r92, 8;
	add.s64 	%rd35, %rd2, %rd34;
	ld.global.nc.f64 	%fd15, [%rd35];
	mul.wide.u32 	%rd36, %r91, 8;
	add.s64 	%rd37, %rd2, %rd36;
	ld.global.nc.f64 	%fd16, [%rd37];
	max.f64 	%fd17, %fd15, %fd16;
	mul.wide.u32 	%rd38, %r90, 8;
	add.s64 	%rd39, %rd2, %rd38;
	ld.global.nc.f64 	%fd18, [%rd39];
	max.f64 	%fd19, %fd17, %fd18;
	add.s64 	%rd40, %rd1, %rd34;
	ld.global.nc.f64 	%fd20, [%rd40];
	add.s64 	%rd41, %rd1, %rd36;
	ld.global.nc.f64 	%fd21, [%rd41];
	min.f64 	%fd22, %fd20, %fd21;
	add.s64 	%rd42, %rd1, %rd38;
	ld.global.nc.f64 	%fd23, [%rd42];
	min.f64 	%fd24, %fd22, %fd23;
	mul.wide.u32 	%rd43, %r93, 16;
	add.s64 	%rd44, %rd3, %rd43;
	st.global.v2.f64 	[%rd44], {%fd19, %fd24};
	bra.uni 	$L__BB0_14;
$L__BB0_12:
	setp.ge.u32 	%p8, %r40, %r9;
	@%p8 bra 	$L__BB0_14;
	mul.wide.u32 	%rd32, %r93, 16;
	add.s64 	%rd33, %rd3, %rd32;
	mov.f64 	%fd13, 0d408F400000000000;
	mov.f64 	%fd14, 0dC08F400000000000;
	st.global.v2.f64 	[%rd33], {%fd14, %fd13};
$L__BB0_14:
	add.s32 	%r41, %r39, -32;
	setp.lt.u32 	%p9, %r41, %r8;
	@%p9 bra 	$L__BB0_17;
	setp.ge.u32 	%p10, %r41, %r9;
	@%p10 bra 	$L__BB0_18;
	add.s32 	%r67, %r93, 32;
	mul.wide.u32 	%rd45, %r67, 16;
	add.s64 	%rd46, %rd3, %rd45;
	mov.f64 	%fd25, 0d408F400000000000;
	mov.f64 	%fd26, 0dC08F400000000000;
	st.global.v2.f64 	[%rd46], {%fd26, %fd25};
	bra.uni 	$L__BB0_18;
$L__BB0_17:
	add.s32 	%r68, %r92, 32;
	mul.wide.u32 	%rd47, %r68, 8;
	add.s64 	%rd48, %rd2, %rd47;
	ld.global.nc.f64 	%fd27, [%rd48];
	add.s32 	%r69, %r91, 32;
	mul.wide.u32 	%rd49, %r69, 8;
	add.s64 	%rd50, %rd2, %rd49;
	ld.global.nc.f64 	%fd28, [%rd50];
	max.f64 	%fd29, %fd27, %fd28;
	add.s32 	%r70, %r90, 32;
	mul.wide.u32 	%rd51, %r70, 8;
	add.s64 	%rd52, %rd2, %rd51;
	ld.global.nc.f64 	%fd30, [%rd52];
	max.f64 	%fd31, %fd29, %fd30;
	add.s64 	%rd53, %rd1, %rd47;
	ld.global.nc.f64 	%fd32, [%rd53];
	add.s64 	%rd54, %rd1, %rd49;
	ld.global.nc.f64 	%fd33, [%rd54];
	min.f64 	%fd34, %fd32, %fd33;
	add.s64 	%rd55, %rd1, %rd51;
	ld.global.nc.f64 	%fd35, [%rd55];
	min.f64 	%fd36, %fd34, %fd35;
	add.s32 	%r71, %r93, 32;
	mul.wide.u32 	%rd56, %r71, 16;
	add.s64 	%rd57, %rd3, %rd56;
	st.global.v2.f64 	[%rd57], {%fd31, %fd36};
$L__BB0_18:
	add.s32 	%r42, %r39, 32;
	setp.lt.u32 	%p11, %r39, %r8;
	@%p11 bra 	$L__BB0_21;
	setp.ge.u32 	%p12, %r39, %r9;
	@%p12 bra 	$L__BB0_22;
	add.s32 	%r72, %r93, 64;
	mul.wide.u32 	%rd58, %r72, 16;
	add.s64 	%rd59, %rd3, %rd58;
	mov.f64 	%fd37, 0d408F400000000000;
	mov.f64 	%fd38, 0dC08F400000000000;
	st.global.v2.f64 	[%rd59], {%fd38, %fd37};
	bra.uni 	$L__BB0_22;
$L__BB0_21:
	add.s32 	%r73, %r92, 64;
	mul.wide.u32 	%rd60, %r73, 8;
	add.s64 	%rd61, %rd2, %rd60;
	ld.global.nc.f64 	%fd39, [%rd61];
	add.s32 	%r74, %r91, 64;
	mul.wide.u32 	%rd62, %r74, 8;
	add.s64 	%rd63, %rd2, %rd62;
	ld.global.nc.f64 	%fd40, [%rd63];
	max.f64 	%fd41, %fd39, %fd40;
	add.s32 	%r75, %r90, 64;
	mul.wide.u32 	%rd64, %r75, 8;
	add.s64 	%rd65, %rd2, %rd64;
	ld.global.nc.f64 	%fd42, [%rd65];
	max.f64 	%fd43, %fd41, %fd42;
	add.s64 	%rd66, %rd1, %rd60;
	ld.global.nc.f64 	%fd44, [%rd66];
	add.s64 	%rd67, %rd1, %rd62;
	ld.global.nc.f64 	%fd45, [%rd67];
	min.f64 	%fd46, %fd44, %fd45;
	add.s64 	%rd68, %rd1, %rd64;
	ld.global.nc.f64 	%fd47, [%rd68];
	min.f64 	%fd48, %fd46, %fd47;
	add.s32 	%r76, %r93, 64;
	mul.wide.u32 	%rd69, %r76, 16;
	add.s64 	%rd70, %rd3, %rd69;
	st.global.v2.f64 	[%rd70], {%fd43, %fd48};
$L__BB0_22:
	setp.lt.u32 	%p13, %r42, %r8;
	@%p13 bra 	$L__BB0_25;
	setp.ge.u32 	%p14, %r42, %r9;
	@%p14 bra 	$L__BB0_26;
	add.s32 	%r77, %r93, 96;
	mul.wide.u32 	%rd71, %r77, 16;
	add.s64 	%rd72, %rd3, %rd71;
	mov.f64 	%fd49, 0d408F400000000000;
	mov.f64 	%fd50, 0dC08F400000000000;
	st.global.v2.f64 	[%rd72], {%fd50, %fd49};
	bra.uni 	$L__BB0_26;
$L__BB0_25:
	add.s32 	%r78, %r92, 96;
	mul.wide.u32 	%rd73, %r78, 8;
	add.s64 	%rd74, %rd2, %rd73;
	ld.global.nc.f64 	%fd51, [%rd74];
	add.s32 	%r79, %r91, 96;
	mul.wide.u32 	%rd75, %r79, 8;
	add.s64 	%rd76, %rd2, %rd75;
	ld.global.nc.f64 	%fd52, [%rd76];
	max.f64 	%fd53, %fd51, %fd52;
	add.s32 	%r80, %r90, 96;
	mul.wide.u32 	%rd77, %r80, 8;
	add.s64 	%rd78, %rd2, %rd77;
	ld.global.nc.f64 	%fd54, [%rd78];
	max.f64 	%fd55, %fd53, %fd54;
	add.s64 	%rd79, %rd1, %rd73;
	ld.global.nc.f64 	%fd56, [%rd79];
	add.s64 	%rd80, %rd1, %rd75;
	ld.global.nc.f64 	%fd57, [%rd80];
	min.f64 	%fd58, %fd56, %fd57;
	add.s64 	%rd81, %rd1, %rd77;
	ld.global.nc.f64 	%fd59, [%rd81];
	min.f64 	%fd60, %fd58, %fd59;
	add.s32 	%r81, %r93, 96;
	mul.wide.u32 	%rd82, %r81, 16;
	add.s64 	%rd83, %rd3, %rd82;
	st.global.v2.f64 	[%rd83], {%fd55, %fd60};
$L__BB0_26:
	add.s32 	%r94, %r39, 128;
	add.s32 	%r82, %r39, 64;
	add.s32 	%r93, %r93, 128;
	add.s32 	%r92, %r92, 128;
	add.s32 	%r91, %r91, 128;
	add.s32 	%r90, %r90, 128;
	setp.lt.u32 	%p15, %r82, %r7;
	@%p15 bra 	$L__BB0_10;
$L__BB0_27:
	ret;

}


// ===== COMPILED SASS (sm_100) =====

	.target	sm_100

	.elftype	@"ET_EXEC"


//--------------------- .note.nv.tkinfo           --------------------------
	.section	.note.nv.tkinfo,"",@"SHT_NOTE"
	.sectionflags	@"SHF_NOTE_NV_TKINFO"
	.tkinfo
        /*0018*/ 	.word	0x00000002
        /*0030*/ 	.string	""
        /*0030*/ 	.string	"ptxas"
        /*0030*/ 	.string	"Cuda compilation tools, release 13.0, V13.0.88"
        /*0030*/ 	.string	"Build cuda_13.0.r13.0/compiler.36424714_0"
        /*0030*/ 	.string	"-arch sm_100 -m 64 "



//--------------------- .note.nv.cuinfo           --------------------------
	.section	.note.nv.cuinfo,"",@"SHT_NOTE"
	.sectionflags	@"SHF_NOTE_NV_CUINFO"
        /*0018*/ 	.short	0x0002
        /*001a*/ 	.short	0x0064
        /*001c*/ 	.short	0x0082
	.zero		2


//--------------------- .nv.info                  --------------------------
	.section	.nv.info,"",@"SHT_CUDA_INFO"
	.align	4


	//----- nvinfo : EIATTR_REGCOUNT
	.align		4
        /*0000*/ 	.byte	0x04, 0x2f
        /*0002*/ 	.short	(.L_1 - .L_0)
	.align		4
.L_0:
        /*0004*/ 	.word	index@(_Z10fct_ale_a2iPKiS0_P7double2PKdS4_)
        /*0008*/ 	.word	0x00000020


	//----- nvinfo : EIATTR_FRAME_SIZE
	.align		4
.L_1:
        /*000c*/ 	.byte	0x04, 0x11
        /*000e*/ 	.short	(.L_3 - .L_2)
	.align		4
.L_2:
        /*0010*/ 	.word	index@(_Z10fct_ale_a2iPKiS0_P7double2PKdS4_)
        /*0014*/ 	.word	0x00000000


	//----- nvinfo : EIATTR_MIN_STACK_SIZE
	.align		4
.L_3:
        /*0018*/ 	.byte	0x04, 0x12
        /*001a*/ 	.short	(.L_5 - .L_4)
	.align		4
.L_4:
        /*001c*/ 	.word	index@(_Z10fct_ale_a2iPKiS0_P7double2PKdS4_)
        /*0020*/ 	.word	0x00000000
.L_5:


//--------------------- .nv.compat                --------------------------
	.section	.nv.compat,"",@"SHT_CUDA_COMPAT_INFO"
	.align	4
        /*0000*/ 	.byte	0x02, 0x09, 0x00, 0x00, 0x02, 0x02, 0x01, 0x00, 0x02, 0x05, 0x05, 0x00, 0x03, 0x07, 0x01, 0x01
        /*0010*/ 	.byte	0x02, 0x03, 0x00, 0x00, 0x02, 0x06, 0x01, 0x00, 0x04, 0x0b, 0x08, 0x00, 0x01, 0x00, 0x00, 0x00
        /*0020*/ 	.byte	0x00, 0x00, 0x00, 0x00


//--------------------- .nv.info._Z10fct_ale_a2iPKiS0_P7double2PKdS4_ --------------------------
	.section	.nv.info._Z10fct_ale_a2iPKiS0_P7double2PKdS4_,"",@"SHT_CUDA_INFO"
	.sectionflags	@""
	.align	4


	//----- nvinfo : EIATTR_CUDA_API_VERSION
	.align		4
        /*0000*/ 	.byte	0x04, 0x37
        /*0002*/ 	.short	(.L_7 - .L_6)
.L_6:
        /*0004*/ 	.word	0x00000082


	//----- nvinfo : EIATTR_KPARAM_INFO
	.align		4
.L_7:
        /*0008*/ 	.byte	0x04, 0x17
        /*000a*/ 	.short	(.L_9 - .L_8)
.L_8:
        /*000c*/ 	.word	0x00000000
        /*0010*/ 	.short	0x0005
        /*0012*/ 	.short	0x0028
        /*0014*/ 	.byte	0x00, 0xf5, 0x21, 0x00


	//----- nvinfo : EIATTR_KPARAM_INFO
	.align		4
.L_9:
        /*0018*/ 	.byte	0x04, 0x17
        /*001a*/ 	.short	(.L_11 - .L_10)
.L_10:
        /*001c*/ 	.word	0x00000000
        /*0020*/ 	.short	0x0004
        /*0022*/ 	.short	0x0020
        /*0024*/ 	.byte	0x00, 0xf5, 0x21, 0x00


	//----- nvinfo : EIATTR_KPARAM_INFO
	.align		4
.L_11:
        /*0028*/ 	.byte	0x04, 0x17
        /*002a*/ 	.short	(.L_13 - .L_12)
.L_12:
        /*002c*/ 	.word	0x00000000
        /*0030*/ 	.short	0x0003
        /*0032*/ 	.short	0x0018
        /*0034*/ 	.byte	0x00, 0xf5, 0x21, 0x00


	//----- nvinfo : EIATTR_KPARAM_INFO
	.align		4
.L_13:
        /*0038*/ 	.byte	0x04, 0x17
        /*003a*/ 	.short	(.L_15 - .L_14)
.L_14:
        /*003c*/ 	.word	0x00000000
        /*0040*/ 	.short	0x0002
        /*0042*/ 	.short	0x0010
        /*0044*/ 	.byte	0x00, 0xf5, 0x21, 0x00


	//----- nvinfo : EIATTR_KPARAM_INFO
	.align		4
.L_15:
        /*0048*/ 	.byte	0x04, 0x17
        /*004a*/ 	.short	(.L_17 - .L_16)
.L_16:
        /*004c*/ 	.word	0x00000000
        /*0050*/ 	.short	0x0001
        /*0052*/ 	.short	0x0008
        /*0054*/ 	.byte	0x00, 0xf5, 0x21, 0x00


	//----- nvinfo : EIATTR_KPARAM_INFO
	.align		4
.L_17:
        /*0058*/ 	.byte	0x04, 0x17
        /*005a*/ 	.short	(.L_19 - .L_18)
.L_18:
        /*005c*/ 	.word	0x00000000
        /*0060*/ 	.short	0x0000
        /*0062*/ 	.short	0x0000
        /*0064*/ 	.byte	0x00, 0xf0, 0x11, 0x00


	//----- nvinfo : EIATTR_SPARSE_MMA_MASK
	.align		4
.L_19:
        /*0068*/ 	.byte	0x03, 0x50
        /*006a*/ 	.short	0x0000


	//----- nvinfo : EIATTR_MAXREG_COUNT
	.align		4
        /*006c*/ 	.byte	0x03, 0x1b
        /*006e*/ 	.short	0x00ff


	//----- nvinfo : EIATTR_MERCURY_ISA_VERSION
	.align		4
        /*0070*/ 	.byte	0x03, 0x5f
        /*0072*/ 	.short	0x0101


	//----- nvinfo : EIATTR_VRC_CTA_INIT_COUNT
	.align		4
        /*0074*/ 	.byte	0x02, 0x4a
	.zero		1
	.zero		1


	//----- nvinfo : EIATTR_EXIT_INSTR_OFFSETS
	.align		4
        /*0078*/ 	.byte	0x04, 0x1c
        /*007a*/ 	.short	(.L_21 - .L_20)


	//   ....[0]....
.L_20:
        /*007c*/ 	.word	0x00000070


	//   ....[1]....
        /*0080*/ 	.word	0x00000750


	//   ....[2]....
        /*0084*/ 	.word	0x00001740


	//----- nvinfo : EIATTR_CRS_STACK_SIZE
	.align		4
.L_21:
        /*0088*/ 	.byte	0x04, 0x1e
        /*008a*/ 	.short	(.L_23 - .L_22)
.L_22:
        /*008c*/ 	.word	0x00000000


	//----- nvinfo : EIATTR_CBANK_PARAM_SIZE
	.align		4
.L_23:
        /*0090*/ 	.byte	0x03, 0x19
        /*0092*/ 	.short	0x0030


	//----- nvinfo : EIATTR_PARAM_CBANK
	.align		4
        /*0094*/ 	.byte	0x04, 0x0a
        /*0096*/ 	.short	(.L_25 - .L_24)
	.align		4
.L_24:
        /*0098*/ 	.word	index@(.nv.constant0._Z10fct_ale_a2iPKiS0_P7double2PKdS4_)
        /*009c*/ 	.short	0x0380
        /*009e*/ 	.short	0x0030


	//----- nvinfo : EIATTR_SW_WAR
	.align		4
.L_25:
        /*00a0*/ 	.byte	0x04, 0x36
        /*00a2*/ 	.short	(.L_27 - .L_26)
.L_26:
        /*00a4*/ 	.word	0x00000008
.L_27:


//--------------------- .nv.callgraph             --------------------------
	.section	.nv.callgraph,"",@"SHT_CUDA_CALLGRAPH"
	.align	4
	.sectionentsize	8
	.align		4
        /*0000*/ 	.word	0x00000000
	.align		4
        /*0004*/ 	.word	0xffffffff
	.align		4
        /*0008*/ 	.word	0x00000000
	.align		4
        /*000c*/ 	.word	0xfffffffe
	.align		4
        /*0010*/ 	.word	0x00000000
	.align		4
        /*0014*/ 	.word	0xfffffffd
	.align		4
        /*0018*/ 	.word	0x00000000
	.align		4
        /*001c*/ 	.word	0xfffffffc


//--------------------- .text._Z10fct_ale_a2iPKiS0_P7double2PKdS4_ --------------------------
	.section	.text._Z10fct_ale_a2iPKiS0_P7double2PKdS4_,"ax",@progbits
	.align	128
        .global         _Z10fct_ale_a2iPKiS0_P7double2PKdS4_
        .type           _Z10fct_ale_a2iPKiS0_P7double2PKdS4_,@function
        .size           _Z10fct_ale_a2iPKiS0_P7double2PKdS4_,(.L_x_21 - _Z10fct_ale_a2iPKiS0_P7double2PKdS4_)
        .other          _Z10fct_ale_a2iPKiS0_P7double2PKdS4_,@"STO_CUDA_ENTRY STV_DEFAULT"
_Z10fct_ale_a2iPKiS0_P7double2PKdS4_:
.text._Z10fct_ale_a2iPKiS0_P7double2PKdS4_:
[----:B------:R-:W-:Y:S01]  /*0000*/  LDC R1, c[0x0][0x37c] ;  /* 0x0000df00ff017b82 */ /* 0x000fe20000000800 */
[----:B------:R-:W0:Y:S01]  /*0010*/  S2R R29, SR_TID.X ;  /* 0x00000000001d7919 */ /* 0x000e220000002100 */
[----:B------:R-:W1:Y:S06]  /*0020*/  LDCU UR8, c[0x0][0x380] ;  /* 0x00007000ff0877ac */ /* 0x000e6c0008000800 */
[----:B------:R-:W2:Y:S01]  /*0030*/  LDC.64 R10, c[0x0][0x390] ;  /* 0x0000e400ff0a7b82 */ /* 0x000ea20000000a00 */
[----:B------:R-:W3:Y:S01]  /*0040*/  S2R R0, SR_CTAID.X ;  /* 0x0000000000007919 */ /* 0x000ee20000002500 */
[----:B-1----:R-:W-:-:S06]  /*0050*/  UIADD3 UR4, UPT, UPT, UR8, 0x1, URZ ;  /* 0x0000000108047890 */ /* 0x002fcc000fffe0ff */
[----:B0-----:R-:W-:-:S13]  /*0060*/  ISETP.GE.U32.AND P0, PT, R29, UR4, PT ;  /* 0x000000041d007c0c */ /* 0x001fda000bf06070 */
[----:B---3--:R-:W-:Y:S05]  /*0070*/  @P0 EXIT ;  /* 0x000000000000094d */ /* 0x008fea0003800000 */
[----:B------:R-:W0:Y:S01]  /*0080*/  LDC.64 R12, c[0x0][0x388] ;  /* 0x0000e200ff0c7b82 */ /* 0x000e220000000a00 */
[----:B------:R-:W1:Y:S01]  /*0090*/  LDCU.64 UR6, c[0x0][0x358] ;  /* 0x00006b00ff0677ac */ /* 0x000e620008000a00 */
[----:B------:R-:W-:-:S04]  /*00a0*/  IMAD R7, R0, 0x3, RZ ;  /* 0x0000000300077824 */ /* 0x000fc800078e02ff */
[C---:B------:R-:W-:Y:S02]  /*00b0*/  VIADD R9, R7.reuse, 0x1 ;  /* 0x0000000107097836 */ /* 0x040fe40000000000 */
[C---:B------:R-:W-:Y:S02]  /*00c0*/  VIADD R3, R7.reuse, 0x2 ;  /* 0x0000000207037836 */ /* 0x040fe40000000000 */
[----:B--2---:R-:W-:-:S04]  /*00d0*/  IMAD.WIDE.U32 R6, R7, 0x4, R10 ;  /* 0x0000000407067825 */ /* 0x004fc800078e000a */
[----:B------:R-:W-:-:S04]  /*00e0*/  IMAD.WIDE.U32 R8, R9, 0x4, R10 ;  /* 0x0000000409087825 */ /* 0x000fc800078e000a */
[----:B------:R-:W-:Y:S01]  /*00f0*/  IMAD.WIDE.U32 R10, R3, 0x4, R10 ;  /* 0x00000004030a7825 */ /* 0x000fe200078e000a */
[----:B-1----:R-:W2:Y:S04]  /*0100*/  LDG.E.CONSTANT R2, desc[UR6][R6.64] ;  /* 0x0000000606027981 */ /* 0x002ea8000c1e9900 */
[----:B------:R-:W3:Y:S01]  /*0110*/  LDG.E.CONSTANT R3, desc[UR6][R8.64] ;  /* 0x0000000608037981 */ /* 0x000ee2000c1e9900 */
[----:B0-----:R-:W-:-:S03]  /*0120*/  IMAD.WIDE.U32 R12, R0, 0x4, R12 ;  /* 0x00000004000c7825 */ /* 0x001fc600078e000c */
[----:B------:R-:W4:Y:S04]  /*0130*/  LDG.E.CONSTANT R4, desc[UR6][R10.64] ;  /* 0x000000060a047981 */ /* 0x000f28000c1e9900 */
[----:B------:R-:W5:Y:S01]  /*0140*/  LDG.E.CONSTANT R12, desc[UR6][R12.64] ;  /* 0x000000060c0c7981 */ /* 0x000f62000c1e9900 */
[----:B------:R-:W-:-:S04]  /*0150*/  IADD3 R5, PT, PT, -R29, UR8, RZ ;  /* 0x000000081d057c10 */ /* 0x000fc8000fffe1ff */
[----:B------:R-:W-:-:S04]  /*0160*/  LOP3.LUT R18, R5, 0x60, RZ, 0xc0, !PT ;  /* 0x0000006005127812 */ /* 0x000fc800078ec0ff */
[----:B------:R-:W-:Y:S01]  /*0170*/  ISETP.NE.AND P0, PT, R18, 0x60, PT ;  /* 0x000000601200780c */ /* 0x000fe20003f05270 */
[----:B------:R-:W-:Y:S01]  /*0180*/  UIADD3 UR5, UPT, UPT, UR8, -0x1, URZ ;  /* 0xffffffff08057890 */ /* 0x000fe2000fffe0ff */
[----:B------:R-:W-:Y:S01]  /*0190*/  BSSY.RECONVERGENT B0, `(.L_x_0) ;  /* 0x000005a000007945 */ /* 0x000fe20003800200 */
[----:B--2---:R-:W-:Y:S01]  /*01a0*/  IADD3 R2, PT, PT, R2, -0x1, RZ ;  /* 0xffffffff02027810 */ /* 0x004fe20007ffe0ff */
[----:B---3--:R-:W-:Y:S02]  /*01b0*/  VIADD R3, R3, 0xffffffff ;  /* 0xffffffff03037836 */ /* 0x008fe40000000000 */
[----:B----4-:R-:W-:Y:S01]  /*01c0*/  VIADD R4, R4, 0xffffffff ;  /* 0xffffffff04047836 */ /* 0x010fe20000000000 */
[----:B-----5:R-:W-:-:S06]  /*01d0*/  IADD3 R6, PT, PT, R12, -0x1, RZ ;  /* 0xffffffff0c067810 */ /* 0x020fcc0007ffe0ff */
[----:B------:R-:W-:Y:S05]  /*01e0*/  @!P0 BRA `(.L_x_1) ;  /* 0x0000000400508947 */ /* 0x000fea0003800000 */
[----:B------:R-:W0:Y:S01]  /*01f0*/  LDC.64 R16, c[0x0][0x398] ;  /* 0x0000e600ff107b82 */ /* 0x000e220000000a00 */
[----:B------:R-:W-:Y:S01]  /*0200*/  VIADD R18, R18, 0x20 ;  /* 0x0000002012127836 */ /* 0x000fe20000000000 */
[----:B------:R-:W-:Y:S01]  /*0210*/  LEA.HI R8, R5, 0x1, RZ, 0x1b ;  /* 0x0000000105087811 */ /* 0x000fe200078fd8ff */
[----:B------:R-:W-:Y:S01]  /*0220*/  BSSY.RECONVERGENT B1, `(.L_x_2) ;  /* 0x000004f000017945 */ /* 0x000fe20003800200 */
[--C-:B------:R-:W-:Y:S02]  /*0230*/  IMAD R19, R0, UR8, R29.reuse ;  /* 0x0000000800137c24 */ /* 0x100fe4000f8e021d */
[----:B------:R-:W-:Y:S01]  /*0240*/  LOP3.LUT R18, R18, 0x60, RZ, 0xc0, !PT ;  /* 0x0000006012127812 */ /* 0x000fe200078ec0ff */
[--C-:B------:R-:W-:Y:S01]  /*0250*/  IMAD R23, R4, UR8, R29.reuse ;  /* 0x0000000804177c24 */ /* 0x100fe2000f8e021d */
[----:B------:R-:W1:Y:S01]  /*0260*/  LDC.64 R14, c[0x0][0x3a0] ;  /* 0x0000e800ff0e7b82 */ /* 0x000e620000000a00 */
[----:B------:R-:W-:Y:S01]  /*0270*/  LOP3.LUT R8, R8, 0x3, RZ, 0xc0, !PT ;  /* 0x0000000308087812 */ /* 0x000fe200078ec0ff */
[----:B------:R-:W-:-:S02]  /*0280*/  IMAD R25, R3, UR8, R29 ;  /* 0x0000000803197c24 */ /* 0x000fc4000f8e021d */
[--C-:B------:R-:W-:Y:S01]  /*0290*/  IMAD.IADD R7, R18, 0x1, R29.reuse ;  /* 0x0000000112077824 */ /* 0x100fe200078e021d */
[----:B------:R-:W-:Y:S01]  /*02a0*/  IADD3 R18, PT, PT, -R8, RZ, RZ ;  /* 0x000000ff08127210 */ /* 0x000fe20007ffe1ff */
[----:B------:R-:W-:Y:S02]  /*02b0*/  IMAD R27, R2, UR8, R29 ;  /* 0x00000008021b7c24 */ /* 0x000fe4000f8e021d */
[----:B------:R-:W2:Y:S05]  /*02c0*/  LDC.64 R12, c[0x0][0x3a8] ;  /* 0x0000ea00ff0c7b82 */ /* 0x000eaa0000000a00 */
.L_x_6:
[----:B------:R-:W-:Y:S01]  /*02d0*/  ISETP.GE.U32.AND P0, PT, R29, R6, PT ;  /* 0x000000061d00720c */ /* 0x000fe20003f06070 */
[----:B------:R-:W-:-:S12]  /*02e0*/  BSSY.RECONVERGENT B2, `(.L_x_3) ;  /* 0x000003a000027945 */ /* 0x000fd80003800200 */
[----:B0--3--:R-:W-:Y:S05]  /*02f0*/  @!P0 BRA `(.L_x_4) ;  /* 0x0000000000248947 */ /* 0x009fea0003800000 */
[----:B------:R-:W-:-:S13]  /*0300*/  ISETP.GE.U32.AND P0, PT, R29, UR5, PT ;  /* 0x000000051d007c0c */ /* 0x000fda000bf06070 */
[----:B------:R-:W-:Y:S05]  /*0310*/  @P0 BRA `(.L_x_5) ;  /* 0x0000000000d80947 */ /* 0x000fea0003800000 */
[----:B------:R-:W-:Y:S02]  /*0320*/  HFMA2 R10, -RZ, RZ, 0, 0 ;  /* 0x00000000ff0a7431 */ /* 0x000fe400000001ff */
[----:B0-----:R-:W-:-:S04]  /*0330*/  IMAD.WIDE.U32 R20, R19, 0x10, R16 ;  /* 0x0000001013147825 */ /* 0x001fc800078e0010 */
[----:B------:R-:W-:Y:S02]  /*0340*/  IMAD.MOV.U32 R8, RZ, RZ, 0x0 ;  /* 0x00000000ff087424 */ /* 0x000fe400078e00ff */
[----:B------:R-:W-:Y:S02]  /*0350*/  IMAD.MOV.U32 R9, RZ, RZ, -0x3f70c000 ;  /* 0xc08f4000ff097424 */ /* 0x000fe400078e00ff */
[----:B------:R-:W-:-:S05]  /*0360*/  IMAD.MOV.U32 R11, RZ, RZ, 0x408f4000 ;  /* 0x408f4000ff0b7424 */ /* 0x000fca00078e00ff */
[----:B------:R3:W-:Y:S01]  /*0370*/  STG.E.128 desc[UR6][R20.64], R8 ;  /* 0x0000000814007986 */ /* 0x0007e2000c101d06 */
[----:B------:R-:W-:Y:S05]  /*0380*/  BRA `(.L_x_5) ;  /* 0x0000000000bc7947 */ /* 0x000fea0003800000 */
.L_x_4:
[----:B-1----:R-:W-:-:S04]  /*0390*/  IMAD.WIDE.U32 R20, R27, 0x8, R14 ;  /* 0x000000081b147825 */ /* 0x002fc800078e000e */
[--C-:B------:R-:W-:Y:S02]  /*03a0*/  IMAD.WIDE.U32 R10, R25, 0x8, R14.reuse ;  /* 0x00000008190a7825 */ /* 0x100fe400078e000e */
[----:B------:R-:W3:Y:S04]  /*03b0*/  LDG.E.64.CONSTANT R20, desc[UR6][R20.64] ;  /* 0x0000000614147981 */ /* 0x000ee8000c1e9b00 */
[----:B------:R-:W4:Y:S01]  /*03c0*/  LDG.E.64.CONSTANT R10, desc[UR6][R10.64] ;  /* 0x000000060a0a7981 */ /* 0x000f22000c1e9b00 */
[----:B------:R-:W-:-:S06]  /*03d0*/  IMAD.WIDE.U32 R8, R23, 0x8, R14 ;  /* 0x0000000817087825 */ /* 0x000fcc00078e000e */
[----:B------:R-:W5:Y:S01]  /*03e0*/  LDG.E.64.CONSTANT R8, desc[UR6][R8.64] ;  /* 0x0000000608087981 */ /* 0x000f62000c1e9b00 */
[----:B---3--:R-:W-:Y:S01]  /*03f0*/  IMAD.MOV.U32 R22, RZ, RZ, R20 ;  /* 0x000000ffff167224 */ /* 0x008fe200078e0014 */
[----:B----4-:R-:W-:Y:S01]  /*0400*/  DSETP.MAX.AND P0, P1, R20, R10, PT ;  /* 0x0000000a1400722a */ /* 0x010fe2000390f000 */
[----:B------:R-:W-:Y:S01]  /*0410*/  IMAD.MOV.U32 R26, RZ, RZ, R11 ;  /* 0x000000ffff1a7224 */ /* 0x000fe200078e000b */
[----:B------:R-:W-:-:S04]  /*0420*/  MOV R24, R10 ;  /* 0x0000000a00187202 */ /* 0x000fc80000000f00 */
[----:B------:R-:W-:Y:S01]  /*0430*/  FSEL R28, R21, R26, P0 ;  /* 0x0000001a151c7208 */ /* 0x000fe20000000000 */
[----:B--2---:R-:W-:Y:S01]  /*0440*/  IMAD.WIDE.U32 R20, R25, 0x8, R12 ;  /* 0x0000000819147825 */ /* 0x004fe200078e000c */
[----:B------:R-:W-:-:S04]  /*0450*/  SEL R10, R22, R24, P0 ;  /* 0x00000018160a7207 */ /* 0x000fc80000000000 */
[----:B------:R-:W-:Y:S02]  /*0460*/  MOV R24, R10 ;  /* 0x0000000a00187202 */ /* 0x000fe40000000f00 */
[----:B------:R-:W-:Y:S02]  /*0470*/  @P1 LOP3.LUT R28, R26, 0x80000, RZ, 0xfc, !PT ;  /* 0x000800001a1c1812 */ /* 0x000fe400078efcff */
[----:B-----5:R-:W-:-:S03]  /*0480*/  MOV R26, R9 ;  /* 0x00000009001a7202 */ /* 0x020fc60000000f00 */
[----:B------:R-:W-:-:S04]  /*0490*/  IMAD.MOV.U32 R11, RZ, RZ, R28 ;  /* 0x000000ffff0b7224 */ /* 0x000fc800078e001c */
[----:B------:R-:W-:Y:S02]  /*04a0*/  IMAD.MOV.U32 R22, RZ, RZ, R11 ;  /* 0x000000ffff167224 */ /* 0x000fe400078e000b */
[----:B------:R-:W-:Y:S01]  /*04b0*/  DSETP.MAX.AND P0, P1, R10, R8, PT ;  /* 0x000000080a00722a */ /* 0x000fe2000390f000 */
[----:B------:R-:W-:Y:S02]  /*04c0*/  IMAD.MOV.U32 R11, RZ, RZ, R8 ;  /* 0x000000ffff0b7224 */ /* 0x000fe400078e0008 */
[----:B------:R-:W2:Y:S03]  /*04d0*/  LDG.E.64.CONSTANT R8, desc[UR6][R20.64] ;  /* 0x0000000614087981 */ /* 0x000ea6000c1e9b00 */
[----:B------:R-:W-:Y:S01]  /*04e0*/  SEL R24, R24, R11, P0 ;  /* 0x0000000b18187207 */ /* 0x000fe20000000000 */
[----:B------:R-:W-:-:S06]  /*04f0*/  IMAD.WIDE.U32 R10, R27, 0x8, R12 ;  /* 0x000000081b0a7825 */ /* 0x000fcc00078e000c */
[----:B------:R-:W3:Y:S01]  /*0500*/  LDG.E.64.CONSTANT R10, desc[UR6][R10.64] ;  /* 0x000000060a0a7981 */ /* 0x000ee2000c1e9b00 */
[----:B------:R-:W-:Y:S02]  /*0510*/  FSEL R22, R22, R26, P0 ;  /* 0x0000001a16167208 */ /* 0x000fe40000000000 */
[----:B------:R-:W-:Y:S01]  /*0520*/  @P1 LOP3.LUT R22, R26, 0x80000, RZ, 0xfc, !PT ;  /* 0x000800001a161812 */ /* 0x000fe200078efcff */
[----:B--2---:R-:W-:Y:S01]  /*0530*/  IMAD.MOV.U32 R21, RZ, RZ, R8 ;  /* 0x000000ffff157224 */ /* 0x004fe200078e0008 */
[----:B------:R-:W-:Y:S01]  /*0540*/  MOV R26, R9 ;  /* 0x00000009001a7202 */ /* 0x000fe20000000f00 */
[----:B---3--:R-:W-:Y:S01]  /*0550*/  DSETP.MIN.AND P0, P1, R10, R8, PT ;  /* 0x000000080a00722a */ /* 0x008fe20003900000 */
[----:B------:R-:W-:-:S06]  /*0560*/  IMAD.WIDE.U32 R8, R23, 0x8, R12 ;  /* 0x0000000817087825 */ /* 0x000fcc00078e000c */
[----:B------:R-:W2:Y:S01]  /*0570*/  LDG.E.64.CONSTANT R8, desc[UR6][R8.64] ;  /* 0x0000000608087981 */ /* 0x000ea2000c1e9b00 */
[----:B------:R-:W-:Y:S01]  /*0580*/  IMAD.MOV.U32 R28, RZ, RZ, R10 ;  /* 0x000000ffff1c7224 */ /* 0x000fe200078e000a */
[----:B------:R-:W-:-:S04]  /*0590*/  FSEL R11, R11, R26, P0 ;  /* 0x0000001a0b0b7208 */ /* 0x000fc80000000000 */
[----:B------:R-:W-:Y:S02]  /*05a0*/  SEL R10, R28, R21, P0 ;  /* 0x000000151c0a7207 */ /* 0x000fe40000000000 */
[----:B------:R-:W-:-:S03]  /*05b0*/  @P1 LOP3.LUT R11, R26, 0x80000, RZ, 0xfc, !PT ;  /* 0x000800001a0b1812 */ /* 0x000fc600078efcff */
[----:B------:R-:W-:-:S03]  /*05c0*/  IMAD.MOV.U32 R20, RZ, RZ, R10 ;  /* 0x000000ffff147224 */ /* 0x000fc600078e000a */
[----:B--2---:R-:W-:Y:S01]  /*05d0*/  DSETP.MIN.AND P0, P1, R10, R8, PT ;  /* 0x000000080a00722a */ /* 0x004fe20003900000 */
[----:B------:R-:W-:Y:S01]  /*05e0*/  IMAD.MOV.U32 R21, RZ, RZ, R8 ;  /* 0x000000ffff157224 */ /* 0x000fe200078e0008 */
[----:B------:R-:W-:-:S04]  /*05f0*/  MOV R10, R9 ;  /* 0x00000009000a7202 */ /* 0x000fc80000000f00 */
[----:B------:R-:W-:Y:S02]  /*0600*/  SEL R26, R20, R21, P0 ;  /* 0x00000015141a7207 */ /* 0x000fe40000000000 */
[----:B------:R-:W-:Y:S01]  /*0610*/  FSEL R11, R11, R10, P0 ;  /* 0x0000000a0b0b7208 */ /* 0x000fe20000000000 */
[----:B0-----:R-:W-:-:S04]  /*0620*/  IMAD.WIDE.U32 R20, R19, 0x10, R16 ;  /* 0x0000001013147825 */ /* 0x001fc800078e0010 */
[----:B------:R-:W-:Y:S01]  /*0630*/  IMAD.MOV.U32 R8, RZ, RZ, R24 ;  /* 0x000000ffff087224 */ /* 0x000fe200078e0018 */
[----:B------:R-:W-:Y:S01]  /*0640*/  @P1 LOP3.LUT R11, R10, 0x80000, RZ, 0xfc, !PT ;  /* 0x000800000a0b1812 */ /* 0x000fe200078efcff */
[----:B------:R-:W-:Y:S01]  /*0650*/  IMAD.MOV.U32 R9, RZ, RZ, R22 ;  /* 0x000000ffff097224 */ /* 0x000fe200078e0016 */
[----:B------:R-:W-:-:S05]  /*0660*/  MOV R10, R26 ;  /* 0x0000001a000a7202 */ /* 0x000fca0000000f00 */
[----:B------:R0:W-:Y:S02]  /*0670*/  STG.E.128 desc[UR6][R20.64], R8 ;  /* 0x0000000814007986 */ /* 0x0001e4000c101d06 */
.L_x_5:
[----:B------:R-:W-:Y:S05]  /*0680*/  BSYNC.RECONVERGENT B2 ;  /* 0x0000000000027941 */ /* 0x000fea0003800200 */
.L_x_3:
[----:B------:R-:W-:Y:S01]  /*0690*/  VIADD R18, R18, 0x1 ;  /* 0x0000000112127836 */ /* 0x000fe20000000000 */
[----:B------:R-:W-:Y:S01]  /*06a0*/  IADD3 R19, PT, PT, R19, 0x20, RZ ;  /* 0x0000002013137810 */ /* 0x000fe20007ffe0ff */
[----:B------:R-:W-:Y:S01]  /*06b0*/  VIADD R29, R29, 0x20 ;  /* 0x000000201d1d7836 */ /* 0x000fe20000000000 */
[----:B------:R-:W-:Y:S01]  /*06c0*/  IADD3 R27, PT, PT, R27, 0x20, RZ ;  /* 0x000000201b1b7810 */ /* 0x000fe20007ffe0ff */
[----:B------:R-:W-:Y:S01]  /*06d0*/  VIADD R23, R23, 0x20 ;  /* 0x0000002017177836 */ /* 0x000fe20000000000 */
[----:B------:R-:W-:Y:S01]  /*06e0*/  ISETP.NE.AND P0, PT, R18, RZ, PT ;  /* 0x000000ff1200720c */ /* 0x000fe20003f05270 */
[----:B------:R-:W-:-:S12]  /*06f0*/  VIADD R25, R25, 0x20 ;  /* 0x0000002019197836 */ /* 0x000fd80000000000 */
[----:B------:R-:W-:Y:S05]  /*0700*/  @P0 BRA `(.L_x_6) ;  /* 0xfffffff800f00947 */ /* 0x000fea000383ffff */
[----:B------:R-:W-:Y:S05]  /*0710*/  BSYNC.RECONVERGENT B1 ;  /* 0x0000000000017941 */ /* 0x000fea0003800200 */
.L_x_2:
[----:B------:R-:W-:-:S07]  /*0720*/  IMAD.MOV.U32 R29, RZ, RZ, R7 ;  /* 0x000000ffff1d7224 */ /* 0x000fce00078e0007 */
.L_x_1:
[----:B------:R-:W-:Y:S05]  /*0730*/  BSYNC.RECONVERGENT B0 ;  /* 0x0000000000007941 */ /* 0x000fea0003800200 */
.L_x_0:
[----:B------:R-:W-:-:S13]  /*0740*/  ISETP.GE.U32.AND P0, PT, R5, 0x60, PT ;  /* 0x000000600500780c */ /* 0x000fda0003f06070 */
[----:B------:R-:W-:Y:S05]  /*0750*/  @!P0 EXIT ;  /* 0x000000000000894d */ /* 0x000fea0003800000 */
[----:B--2---:R-:W2:Y:S01]  /*0760*/  LDC.64 R12, c[0x0][0x398] ;  /* 0x0000e600ff0c7b82 */ /* 0x004ea20000000a00 */
[----:B------:R-:W4:Y:S01]  /*0770*/  LDCU UR8, c[0x0][0x380] ;  /* 0x00007000ff0877ac */ /* 0x000f220008000800 */
[----:B------:R-:W-:-:S06]  /*0780*/  VIADD R5, R29, 0x40 ;  /* 0x000000401d057836 */ /* 0x000fcc0000000000 */
[----:B0-----:R-:W0:Y:S08]  /*0790*/  LDC.64 R16, c[0x0][0x3a0] ;  /* 0x0000e800ff107b82 */ /* 0x001e300000000a00 */
[----:B-1----:R-:W1:Y:S01]  /*07a0*/  LDC.64 R14, c[0x0][0x3a8] ;  /* 0x0000ea00ff0e7b82 */ /* 0x002e620000000a00 */
[--C-:B----4-:R-:W-:Y:S02]  /*07b0*/  IMAD R0, R0, UR8, R29.reuse ;  /* 0x0000000800007c24 */ /* 0x110fe4000f8e021d */
[----:B------:R-:W-:-:S02]  /*07c0*/  IMAD R2, R2, UR8, R29 ;  /* 0x0000000802027c24 */ /* 0x000fc4000f8e021d */
[--C-:B------:R-:W-:Y:S02]  /*07d0*/  IMAD R3, R3, UR8, R29.reuse ;  /* 0x0000000803037c24 */ /* 0x100fe4000f8e021d */
[----:B------:R-:W-:-:S07]  /*07e0*/  IMAD R4, R4, UR8, R29 ;  /* 0x0000000804047c24 */ /* 0x000fce000f8e021d */
.L_x_19:
[----:B------:R-:W-:Y:S01]  /*07f0*/  IADD3 R7, PT, PT, R5, -0x40, RZ ;  /* 0xffffffc005077810 */ /* 0x000fe20007ffe0ff */
[----:B------:R-:W-:Y:S03]  /*0800*/  BSSY.RECONVERGENT B0, `(.L_x_7) ;  /* 0x0000035000007945 */ /* 0x000fe60003800200 */
[----:B------:R-:W-:-:S13]  /*0810*/  ISETP.GE.U32.AND P0, PT, R7, R6, PT ;  /* 0x000000060700720c */ /* 0x000fda0003f06070 */
[----:B0-234-:R-:W-:Y:S05]  /*0820*/  @P0 BRA `(.L_x_8) ;  /* 0x0000000000a80947 */ /* 0x01dfea0003800000 */
[----:B0-----:R-:W-:-:S04]  /*0830*/  IMAD.WIDE.U32 R24, R2, 0x8, R16 ;  /* 0x0000000802187825 */ /* 0x001fc800078e0010 */
[C---:B---3--:R-:W-:Y:S02]  /*0840*/  IMAD.WIDE.U32 R8, R3.reuse, 0x8, R16 ;  /* 0x0000000803087825 */ /* 0x048fe400078e0010 */
[----:B------:R-:W3:Y:S02]  /*0850*/  LDG.E.64.CONSTANT R24, desc[UR6][R24.64] ;  /* 0x0000000618187981 */ /* 0x000ee4000c1e9b00 */
[--C-:B-1----:R-:W-:Y:S02]  /*0860*/  IMAD.WIDE.U32 R10, R2, 0x8, R14.reuse ;  /* 0x00000008020a7825 */ /* 0x102fe400078e000e */
[----:B------:R-:W3:Y:S02]  /*0870*/  LDG.E.64.CONSTANT R8, desc[UR6][R8.64] ;  /* 0x0000000608087981 */ /* 0x000ee4000c1e9b00 */
[--C-:B------:R-:W-:Y:S02]  /*0880*/  IMAD.WIDE.U32 R18, R3, 0x8, R14.reuse ;  /* 0x0000000803127825 */ /* 0x100fe400078e000e */
[----:B------:R-:W4:Y:S04]  /*0890*/  LDG.E.64.CONSTANT R10, desc[UR6][R10.64] ;  /* 0x000000060a0a7981 */ /* 0x000f28000c1e9b00 */
[----:B------:R-:W4:Y:S01]  /*08a0*/  LDG.E.64.CONSTANT R18, desc[UR6][R18.64] ;  /* 0x0000000612127981 */ /* 0x000f22000c1e9b00 */
[----:B------:R-:W-:-:S04]  /*08b0*/  IMAD.WIDE.U32 R22, R4, 0x8, R14 ;  /* 0x0000000804167825 */ /* 0x000fc800078e000e */
[----:B------:R-:W-:Y:S02]  /*08c0*/  IMAD.WIDE.U32 R20, R4, 0x8, R16 ;  /* 0x0000000804147825 */ /* 0x000fe400078e0010 */
[----:B------:R-:W5:Y:S04]  /*08d0*/  LDG.E.64.CONSTANT R22, desc[UR6][R22.64] ;  /* 0x0000000616167981 */ /* 0x000f68000c1e9b00 */
[----:B------:R-:W2:Y:S01]  /*08e0*/  LDG.E.64.CONSTANT R20, desc[UR6][R20.64] ;  /* 0x0000000614147981 */ /* 0x000ea2000c1e9b00 */
[----:B---3--:R-:W-:Y:S01]  /*08f0*/  DSETP.MAX.AND P0, P1, R24, R8, PT ;  /* 0x000000081800722a */ /* 0x008fe2000390f000 */
[----:B------:R-:W-:Y:S02]  /*0900*/  IMAD.MOV.U32 R26, RZ, RZ, R24 ;  /* 0x000000ffff1a7224 */ /* 0x000fe400078e0018 */
[----:B------:R-:W-:Y:S01]  /*0910*/  IMAD.MOV.U32 R24, RZ, RZ, R9 ;  /* 0x000000ffff187224 */ /* 0x000fe200078e0009 */
[----:B----4-:R-:W-:-:S04]  /*0920*/  DSETP.MIN.AND P2, P3, R10, R18, PT ;  /* 0x000000120a00722a */ /* 0x010fc80003b40000 */
[----:B------:R-:W-:Y:S01]  /*0930*/  FSEL R7, R25, R24, P0 ;  /* 0x0000001819077208 */ /* 0x000fe20000000000 */
[----:B------:R-:W-:-:S05]  /*0940*/  IMAD.MOV.U32 R9, RZ, RZ, R19 ;  /* 0x000000ffff097224 */ /* 0x000fca00078e0013 */
[----:B------:R-:W-:Y:S02]  /*0950*/  @P1 LOP3.LUT R7, R24, 0x80000, RZ, 0xfc, !PT ;  /* 0x0008000018071812 */ /* 0x000fe400078efcff */
[----:B------:R-:W-:-:S04]  /*0960*/  MOV R24, R11 ;  /* 0x0000000b00187202 */ /* 0x000fc80000000f00 */
[----:B------:R-:W-:Y:S02]  /*0970*/  FSEL R25, R24, R9, P2 ;  /* 0x0000000918197208 */ /* 0x000fe40001000000 */
[----:B------:R-:W-:Y:S01]  /*0980*/  @P3 LOP3.LUT R25, R9, 0x80000, RZ, 0xfc, !PT ;  /* 0x0008000009193812 */ /* 0x000fe200078efcff */
[----:B------:R-:W-:Y:S01]  /*0990*/  IMAD.MOV.U32 R9, RZ, RZ, R7 ;  /* 0x000000ffff097224 */ /* 0x000fe200078e0007 */
[----:B------:R-:W-:Y:S02]  /*09a0*/  SEL R10, R10, R18, P2 ;  /* 0x000000120a0a7207 */ /* 0x000fe40001000000 */
[----:B------:R-:W-:Y:S02]  /*09b0*/  MOV R11, R25 ;  /* 0x00000019000b7202 */ /* 0x000fe40000000f00 */
[----:B------:R-:W-:-:S04]  /*09c0*/  SEL R8, R26, R8, P0 ;  /* 0x000000081a087207 */ /* 0x000fc80000000000 */
[----:B-----5:R-:W-:Y:S01]  /*09d0*/  DSETP.MIN.AND P2, P3, R10, R22, PT ;  /* 0x000000160a00722a */ /* 0x020fe20003b40000 */
[----:B------:R-:W-:Y:S01]  /*09e0*/  IMAD.MOV.U32 R7, RZ, RZ, R8 ;  /* 0x000000ffff077224 */ /* 0x000fe200078e0008 */
[----:B--2---:R-:W-:Y:S01]  /*09f0*/  DSETP.MAX.AND P0, P1, R8, R20, PT ;  /* 0x000000140800722a */ /* 0x004fe2000390f000 */
[----:B------:R-:W-:Y:S01]  /*0a00*/  IMAD.MOV.U32 R8, RZ, RZ, R20 ;  /* 0x000000ffff087224 */ /* 0x000fe200078e0014 */
[----:B------:R-:W-:-:S04]  /*0a10*/  MOV R18, R23 ;  /* 0x0000001700127202 */ /* 0x000fc80000000f00 */
[----:B------:R-:W-:Y:S01]  /*0a20*/  SEL R8, R7, R8, P0 ;  /* 0x0000000807087207 */ /* 0x000fe20000000000 */
[----:B------:R-:W-:-:S05]  /*0a30*/  IMAD.MOV.U32 R7, RZ, RZ, R11 ;  /* 0x000000ffff077224 */ /* 0x000fca00078e000b */
[----:B------:R-:W-:Y:S02]  /*0a40*/  FSEL R7, R7, R18, P2 ;  /* 0x0000001207077208 */ /* 0x000fe40001000000 */
[----:B------:R-:W-:Y:S01]  /*0a50*/  @P3 LOP3.LUT R7, R18, 0x80000, RZ, 0xfc, !PT ;  /* 0x0008000012073812 */ /* 0x000fe200078efcff */
[----:B------:R-:W-:Y:S01]  /*0a60*/  IMAD.WIDE.U32 R18, R0, 0x10, R12 ;  /* 0x0000001000127825 */ /* 0x000fe200078e000c */
[----:B------:R-:W-:Y:S02]  /*0a70*/  FSEL R9, R9, R21, P0 ;  /* 0x0000001509097208 */ /* 0x000fe40000000000 */
[----:B------:R-:W-:Y:S01]  /*0a80*/  @P1 LOP3.LUT R9, R21, 0x80000, RZ, 0xfc, !PT ;  /* 0x0008000015091812 */ /* 0x000fe200078efcff */
[----:B------:R-:W-:Y:S01]  /*0a90*/  IMAD.MOV.U32 R11, RZ, RZ, R7 ;  /* 0x000000ffff0b7224 */ /* 0x000fe200078e0007 */
[----:B------:R-:W-:-:S05]  /*0aa0*/  SEL R10, R10, R22, P2 ;  /* 0x000000160a0a7207 */ /* 0x000fca0001000000 */
[----:B------:R4:W-:Y:S01]  /*0ab0*/  STG.E.128 desc[UR6][R18.64], R8 ;  /* 0x0000000812007986 */ /* 0x0009e2000c101d06 */
[----:B------:R-:W-:Y:S05]  /*0ac0*/  BRA `(.L_x_9) ;  /* 0x0000000000207947 */ /* 0x000fea0003800000 */
.L_x_8:
[----:B------:R-:W-:-:S13]  /*0ad0*/  ISETP.GE.U32.AND P0, PT, R7, UR5, PT ;  /* 0x0000000507007c0c */ /* 0x000fda000bf06070 */
[----:B------:R-:W4:Y:S01]  /*0ae0*/  @!P0 LDC.64 R18, c[0x0][0x398] ;  /* 0x0000e600ff128b82 */ /* 0x000f220000000a00 */
[----:B---3--:R-:W-:Y:S01]  /*0af0*/  @!P0 MOV R8, 0x0 ;  /* 0x0000000000088802 */ /* 0x008fe20000000f00 */
[----:B------:R-:W-:Y:S01]  /*0b00*/  @!P0 IMAD.MOV.U32 R9, RZ, RZ, -0x3f70c000 ;  /* 0xc08f4000ff098424 */ /* 0x000fe200078e00ff */
[----:B------:R-:W-:Y:S01]  /*0b10*/  @!P0 MOV R11, 0x408f4000 ;  /* 0x408f4000000b8802 */ /* 0x000fe20000000f00 */
[----:B------:R-:W-:Y:S02]  /*0b20*/  @!P0 IMAD.MOV.U32 R10, RZ, RZ, 0x0 ;  /* 0x00000000ff0a8424 */ /* 0x000fe400078e00ff */
[----:B----4-:R-:W-:-:S05]  /*0b30*/  @!P0 IMAD.WIDE.U32 R18, R0, 0x10, R18 ;  /* 0x0000001000128825 */ /* 0x010fca00078e0012 */
[----:B------:R3:W-:Y:S02]  /*0b40*/  @!P0 STG.E.128 desc[UR6][R18.64], R8 ;  /* 0x0000000812008986 */ /* 0x0007e4000c101d06 */
.L_x_9:
[----:B------:R-:W-:Y:S05]  /*0b50*/  BSYNC.RECONVERGENT B0 ;  /* 0x0000000000007941 */ /* 0x000fea0003800200 */
.L_x_7:
[----:B------:R-:W-:Y:S01]  /*0b60*/  VIADD R7, R5, 0xffffffe0 ;  /* 0xffffffe005077836 */ /* 0x000fe20000000000 */
[----:B------:R-:W-:Y:S04]  /*0b70*/  BSSY.RECONVERGENT B0, `(.L_x_10) ;  /* 0x000003b000007945 */ /* 0x000fe80003800200 */
[----:B------:R-:W-:-:S13]  /*0b80*/  ISETP.GE.U32.AND P0, PT, R7, R6, PT ;  /* 0x000000060700720c */ /* 0x000fda0003f06070 */
[----:B------:R-:W-:Y:S05]  /*0b90*/  @!P0 BRA `(.L_x_11) ;  /* 0x0000000000288947 */ /* 0x000fea0003800000 */
[----:B------:R-:W-:-:S13]  /*0ba0*/  ISETP.GE.U32.AND P0, PT, R7, UR5, PT ;  /* 0x0000000507007c0c */ /* 0x000fda000bf06070 */
[----:B------:R-:W-:Y:S05]  /*0bb0*/  @P0 BRA `(.L_x_12) ;  /* 0x0000000000d80947 */ /* 0x000fea0003800000 */
[----:B---34-:R-:W-:Y:S02]  /*0bc0*/  VIADD R19, R0, 0x20 ;  /* 0x0000002000137836 */ /* 0x018fe40000000000 */
[----:B------:R-:W-:Y:S02]  /*0bd0*/  HFMA2 R8, -RZ, RZ, 0, 0 ;  /* 0x00000000ff087431 */ /* 0x000fe400000001ff */
[----:B------:R-:W-:Y:S01]  /*0be0*/  IMAD.MOV.U32 R9, RZ, RZ, -0x3f70c000 ;  /* 0xc08f4000ff097424 */ /* 0x000fe200078e00ff */
[----:B------:R-:W-:Y:S01]  /*0bf0*/  MOV R11, 0x408f4000 ;  /* 0x408f4000000b7802 */ /* 0x000fe20000000f00 */
[----:B------:R-:W-:Y:S02]  /*0c00*/  IMAD.MOV.U32 R10, RZ, RZ, 0x0 ;  /* 0x00000000ff0a7424 */ /* 0x000fe400078e00ff */
[----:B--2---:R-:W-:-:S05]  /*0c10*/  IMAD.WIDE.U32 R18, R19, 0x10, R12 ;  /* 0x0000001013127825 */ /* 0x004fca00078e000c */
[----:B------:R2:W-:Y:S01]  /*0c20*/  STG.E.128 desc[UR6][R18.64], R8 ;  /* 0x0000000812007986 */ /* 0x0005e2000c101d06 */
[----:B------:R-:W-:Y:S05]  /*0c30*/  BRA `(.L_x_12) ;  /* 0x0000000000b87947 */ /* 0x000fea0003800000 */
.L_x_11:
[----:B---34-:R-:W-:Y:S02]  /*0c40*/  VIADD R11, R2, 0x20 ;  /* 0x00000020020b7836 */ /* 0x018fe40000000000 */
[----:B------:R-:W-:Y:S02]  /*0c50*/  VIADD R19, R3, 0x20 ;  /* 0x0000002003137836 */ /* 0x000fe40000000000 */
[----:B0-----:R-:W-:-:S04]  /*0c60*/  IMAD.WIDE.U32 R24, R11, 0x8, R16 ;  /* 0x000000080b187825 */ /* 0x001fc800078e0010 */
[----:B------:R-:W-:Y:S02]  /*0c70*/  IMAD.WIDE.U32 R8, R19, 0x8, R16 ;  /* 0x0000000813087825 */ /* 0x000fe400078e0010 */
[----:B------:R-:W3:Y:S02]  /*0c80*/  LDG.E.64.CONSTANT R24, desc[UR6][R24.64] ;  /* 0x0000000618187981 */ /* 0x000ee4000c1e9b00 */
[--C-:B-1----:R-:W-:Y:S02]  /*0c90*/  IMAD.WIDE.U32 R10, R11, 0x8, R14.reuse ;  /* 0x000000080b0a7825 */ /* 0x102fe400078e000e */
[----:B------:R-:W4:Y:S02]  /*0ca0*/  LDG.E.64.CONSTANT R8, desc[UR6][R8.64] ;  /* 0x0000000608087981 */ /* 0x000f24000c1e9b00 */
[----:B------:R-:W-:Y:S02]  /*0cb0*/  IMAD.WIDE.U32 R18, R19, 0x8, R14 ;  /* 0x0000000813127825 */ /* 0x000fe400078e000e */
[----:B------:R-:W5:Y:S04]  /*0cc0*/  LDG.E.64.CONSTANT R10, desc[UR6][R10.64] ;  /* 0x000000060a0a7981 */ /* 0x000f68000c1e9b00 */
[----:B------:R-:W5:Y:S01]  /*0cd0*/  LDG.E.64.CONSTANT R18, desc[UR6][R18.64] ;  /* 0x0000000612127981 */ /* 0x000f62000c1e9b00 */
[----:B------:R-:W-:-:S05]  /*0ce0*/  IADD3 R23, PT, PT, R4, 0x20, RZ ;  /* 0x0000002004177810 */ /* 0x000fca0007ffe0ff */
[----:B------:R-:W-:-:S04]  /*0cf0*/  IMAD.WIDE.U32 R20, R23, 0x8, R16 ;  /* 0x0000000817147825 */ /* 0x000fc800078e0010 */
[----:B------:R-:W-:Y:S02]  /*0d00*/  IMAD.WIDE.U32 R22, R23, 0x8, R14 ;  /* 0x0000000817167825 */ /* 0x000fe400078e000e */
[----:B------:R-:W2:Y:S04]  /*0d10*/  LDG.E.64.CONSTANT R20, desc[UR6][R20.64] ;  /* 0x0000000614147981 */ /* 0x000ea8000c1e9b00 */
[----:B------:R-:W2:Y:S01]  /*0d20*/  LDG.E.64.CONSTANT R22, desc[UR6][R22.64] ;  /* 0x0000000616167981 */ /* 0x000ea2000c1e9b00 */
[----:B---3--:R-:W-:Y:S01]  /*0d30*/  IMAD.MOV.U32 R26, RZ, RZ, R24 ;  /* 0x000000ffff1a7224 */ /* 0x008fe200078e0018 */
[----:B----4-:R-:W-:Y:S01]  /*0d40*/  DSETP.MAX.AND P0, P1, R24, R8, PT ;  /* 0x000000081800722a */ /* 0x010fe2000390f000 */
[----:B------:R-:W-:-:S05]  /*0d50*/  IMAD.MOV.U32 R24, RZ, RZ, R9 ;  /* 0x000000ffff187224 */ /* 0x000fca00078e0009 */
[----:B------:R-:W-:Y:S01]  /*0d60*/  SEL R8, R26, R8, P0 ;  /* 0x000000081a087207 */ /* 0x000fe20000000000 */
[----:B-----5:R-:W-:Y:S01]  /*0d70*/  DSETP.MIN.AND P2, P3, R10, R18, PT ;  /* 0x000000120a00722a */ /* 0x020fe20003b40000 */
[----:B------:R-:W-:Y:S01]  /*0d80*/  FSEL R7, R25, R24, P0 ;  /* 0x0000001819077208 */ /* 0x000fe20000000000 */
[----:B------:R-:W-:Y:S02]  /*0d90*/  IMAD.MOV.U32 R9, RZ, RZ, R19 ;  /* 0x000000ffff097224 */ /* 0x000fe400078e0013 */
[----:B------:R-:W-:-:S03]  /*0da0*/  VIADD R19, R0, 0x20 ;  /* 0x0000002000137836 */ /* 0x000fc60000000000 */
[----:B------:R-:W-:Y:S02]  /*0db0*/  @P1 LOP3.LUT R7, R24, 0x80000, RZ, 0xfc, !PT ;  /* 0x0008000018071812 */ /* 0x000fe400078efcff */
[----:B------:R-:W-:Y:S02]  /*0dc0*/  MOV R24, R11 ;  /* 0x0000000b00187202 */ /* 0x000fe40000000f00 */
[----:B------:R-:W-:Y:S01]  /*0dd0*/  SEL R10, R10, R18, P2 ;  /* 0x000000120a0a7207 */ /* 0x000fe20001000000 */
[----:B------:R-:W-:Y:S01]  /*0de0*/  IMAD.MOV.U32 R18, RZ, RZ, R8 ;  /* 0x000000ffff127224 */ /* 0x000fe200078e0008 */
[----:B------:R-:W-:Y:S02]  /*0df0*/  FSEL R25, R24, R9, P2 ;  /* 0x0000000918197208 */ /* 0x000fe40001000000 */
[----:B------:R-:W-:Y:S01]  /*0e00*/  @P3 LOP3.LUT R25, R9, 0x80000, RZ, 0xfc, !PT ;  /* 0x0008000009193812 */ /* 0x000fe200078efcff */
[----:B------:R-:W-:Y:S02]  /*0e10*/  IMAD.MOV.U32 R9, RZ, RZ, R7 ;  /* 0x000000ffff097224 */ /* 0x000fe400078e0007 */
[----:B------:R-:W-:Y:S01]  /*0e20*/  IMAD.MOV.U32 R7, RZ, RZ, R10 ;  /* 0x000000ffff077224 */ /* 0x000fe200078e000a */
[----:B------:R-:W-:-:S03]  /*0e30*/  MOV R11, R25 ;  /* 0x00000019000b7202 */ /* 0x000fc60000000f00 */
[----:B--2---:R-:W-:Y:S01]  /*0e40*/  DSETP.MAX.AND P0, P1, R8, R20, PT ;  /* 0x000000140800722a */ /* 0x004fe2000390f000 */
[----:B------:R-:W-:Y:S02]  /*0e50*/  MOV R24, R11 ;  /* 0x0000000b00187202 */ /* 0x000fe40000000f00 */
[----:B------:R-:W-:Y:S01]  /*0e60*/  DSETP.MIN.AND P2, P3, R10, R22, PT ;  /* 0x000000160a00722a */ /* 0x000fe20003b40000 */
[----:B------:R-:W-:Y:S02]  /*0e70*/  IMAD.MOV.U32 R11, RZ, RZ, R20 ;  /* 0x000000ffff0b7224 */ /* 0x000fe400078e0014 */
[----:B------:R-:W-:-:S03]  /*0e80*/  FSEL R9, R9, R21, P0 ;  /* 0x0000001509097208 */ /* 0x000fc60000000000 */
[----:B------:R-:W-:Y:S02]  /*0e90*/  SEL R10, R7, R22, P2 ;  /* 0x00000016070a7207 */ /* 0x000fe40001000000 */
[----:B------:R-:W-:Y:S01]  /*0ea0*/  SEL R8, R18, R11, P0 ;  /* 0x0000000b12087207 */ /* 0x000fe20000000000 */
[----:B------:R-:W-:Y:S01]  /*0eb0*/  IMAD.WIDE.U32 R18, R19, 0x10, R12 ;  /* 0x0000001013127825 */ /* 0x000fe200078e000c */
[----:B------:R-:W-:Y:S02]  /*0ec0*/  MOV R11, R23 ;  /* 0x00000017000b7202 */ /* 0x000fe40000000f00 */
[----:B------:R-:W-:Y:S02]  /*0ed0*/  @P1 LOP3.LUT R9, R21, 0x80000, RZ, 0xfc, !PT ;  /* 0x0008000015091812 */ /* 0x000fe400078efcff */
[----:B------:R-:W-:Y:S02]  /*0ee0*/  FSEL R25, R24, R11, P2 ;  /* 0x0000000b18197208 */ /* 0x000fe40001000000 */
[----:B------:R-:W-:-:S05]  /*0ef0*/  @P3 LOP3.LUT R25, R11, 0x80000, RZ, 0xfc, !PT ;  /* 0x000800000b193812 */ /* 0x000fca00078efcff */
[----:B------:R-:W-:-:S05]  /*0f00*/  IMAD.MOV.U32 R11, RZ, RZ, R25 ;  /* 0x000000ffff0b7224 */ /* 0x000fca00078e0019 */
[----:B------:R0:W-:Y:S02]  /*0f10*/  STG.E.128 desc[UR6][R18.64], R8 ;  /* 0x0000000812007986 */ /* 0x0001e4000c101d06 */
.L_x_12:
[----:B------:R-:W-:Y:S05]  /*0f20*/  BSYNC.RECONVERGENT B0 ;  /* 0x0000000000007941 */ /* 0x000fea0003800200 */
.L_x_10:
[C---:B------:R-:W-:Y:S01]  /*0f30*/  ISETP.GE.U32.AND P0, PT, R5.reuse, R6, PT ;  /* 0x000000060500720c */ /* 0x040fe20003f06070 */
[----:B------:R-:W-:Y:S01]  /*0f40*/  BSSY.RECONVERGENT B0, `(.L_x_13) ;  /* 0x000003b000007945 */ /* 0x000fe20003800200 */
[----:B------:R-:W-:-:S11]  /*0f50*/  IADD3 R7, PT, PT, R5, 0x20, RZ ;  /* 0x0000002005077810 */ /* 0x000fd60007ffe0ff */
[----:B------:R-:W-:Y:S05]  /*0f60*/  @!P0 BRA `(.L_x_14) ;  /* 0x0000000000288947 */ /* 0x000fea0003800000 */
[----:B------:R-:W-:-:S13]  /*0f70*/  ISETP.GE.U32.AND P0, PT, R5, UR5, PT ;  /* 0x0000000505007c0c */ /* 0x000fda000bf06070 */
[----:B------:R-:W-:Y:S05]  /*0f80*/  @P0 BRA `(.L_x_15) ;  /* 0x0000000000d80947 */ /* 0x000fea0003800000 */
[----:B0-234-:R-:W-:Y:S02]  /*0f90*/  VIADD R19, R0, 0x40 ;  /* 0x0000004000137836 */ /* 0x01dfe40000000000 */
[----:B------:R-:W-:Y:S02]  /*0fa0*/  HFMA2 R8, -RZ, RZ, 0, 0 ;  /* 0x00000000ff087431 */ /* 0x000fe400000001ff */
[----:B------:R-:W-:Y:S01]  /*0fb0*/  IMAD.MOV.U32 R9, RZ, RZ, -0x3f70c000 ;  /* 0xc08f4000ff097424 */ /* 0x000fe200078e00ff */
[----:B------:R-:W-:Y:S01]  /*0fc0*/  MOV R10, 0x0 ;  /* 0x00000000000a7802 */ /* 0x000fe20000000f00 */
[----:B------:R-:W-:Y:S02]  /*0fd0*/  IMAD.MOV.U32 R11, RZ, RZ, 0x408f4000 ;  /* 0x408f4000ff0b7424 */ /* 0x000fe400078e00ff */
[----:B------:R-:W-:-:S05]  /*0fe0*/  IMAD.WIDE.U32 R18, R19, 0x10, R12 ;  /* 0x0000001013127825 */ /* 0x000fca00078e000c */
[----:B------:R0:W-:Y:S01]  /*0ff0*/  STG.E.128 desc[UR6][R18.64], R8 ;  /* 0x0000000812007986 */ /* 0x0001e2000c101d06 */
[----:B------:R-:W-:Y:S05]  /*1000*/  BRA `(.L_x_15) ;  /* 0x0000000000b87947 */ /* 0x000fea0003800000 */
.L_x_14:
[----:B0-234-:R-:W-:Y:S01]  /*1010*/  IADD3 R9, PT, PT, R2, 0x40, RZ ;  /* 0x0000004002097810 */ /* 0x01dfe20007ffe0ff */
[----:B------:R-:W-:-:S04]  /*1020*/  VIADD R11, R3, 0x40 ;  /* 0x00000040030b7836 */ /* 0x000fc80000000000 */
[----:B------:R-:W-:-:S04]  /*1030*/  IMAD.WIDE.U32 R24, R9, 0x8, R16 ;  /* 0x0000000809187825 */ /* 0x000fc800078e0010 */
[----:B------:R-:W-:Y:S02]  /*1040*/  IMAD.WIDE.U32 R22, R11, 0x8, R16 ;  /* 0x000000080b167825 */ /* 0x000fe400078e0010 */
[----:B------:R-:W2:Y:S02]  /*1050*/  LDG.E.64.CONSTANT R24, desc[UR6][R24.64] ;  /* 0x0000000618187981 */ /* 0x000ea4000c1e9b00 */
[--C-:B-1----:R-:W-:Y:S02]  /*1060*/  IMAD.WIDE.U32 R8, R9, 0x8, R14.reuse ;  /* 0x0000000809087825 */ /* 0x102fe400078e000e */
[----:B------:R-:W3:Y:S02]  /*1070*/  LDG.E.64.CONSTANT R22, desc[UR6][R22.64] ;  /* 0x0000000616167981 */ /* 0x000ee4000c1e9b00 */
[----:B------:R-:W-:Y:S02]  /*1080*/  IMAD.WIDE.U32 R10, R11, 0x8, R14 ;  /* 0x000000080b0a7825 */ /* 0x000fe400078e000e */
[----:B------:R-:W4:Y:S04]  /*1090*/  LDG.E.64.CONSTANT R8, desc[UR6][R8.64] ;  /* 0x0000000608087981 */ /* 0x000f28000c1e9b00 */
[----:B------:R-:W4:Y:S01]  /*10a0*/  LDG.E.64.CONSTANT R10, desc[UR6][R10.64] ;  /* 0x000000060a0a7981 */ /* 0x000f22000c1e9b00 */
[----:B------:R-:W-:-:S05]  /*10b0*/  IADD3 R21, PT, PT, R4, 0x40, RZ ;  /* 0x0000004004157810 */ /* 0x000fca0007ffe0ff */
[----:B------:R-:W-:-:S04]  /*10c0*/  IMAD.WIDE.U32 R18, R21, 0x8, R16 ;  /* 0x0000000815127825 */ /* 0x000fc800078e0010 */
[----:B------:R-:W-:Y:S02]  /*10d0*/  IMAD.WIDE.U32 R20, R21, 0x8, R14 ;  /* 0x0000000815147825 */ /* 0x000fe400078e000e */
[----:B------:R-:W5:Y:S04]  /*10e0*/  LDG.E.64.CONSTANT R18, desc[UR6][R18.64] ;  /* 0x0000000612127981 */ /* 0x000f68000c1e9b00 */
[----:B------:R-:W5:Y:S01]  /*10f0*/  LDG.E.64.CONSTANT R20, desc[UR6][R20.64] ;  /* 0x0000000614147981 */ /* 0x000f62000c1e9b00 */
[----:B--2---:R-:W-:Y:S01]  /*1100*/  IMAD.MOV.U32 R26, RZ, RZ, R24 ;  /* 0x000000ffff1a7224 */ /* 0x004fe200078e0018 */
[----:B---3--:R-:W-:Y:S01]  /*1110*/  DSETP.MAX.AND P0, P1, R24, R22, PT ;  /* 0x000000161800722a */ /* 0x008fe2000390f000 */
[----:B------:R-:W-:Y:S01]  /*1120*/  MOV R27, R22 ;  /* 0x00000016001b7202 */ /* 0x000fe20000000f00 */
[----:B------:R-:W-:-:S04]  /*1130*/  IMAD.MOV.U32 R24, RZ, RZ, R23 ;  /* 0x000000ffff187224 */ /* 0x000fc800078e0017 */
[----:B------:R-:W-:Y:S01]  /*1140*/  SEL R22, R26, R27, P0 ;  /* 0x0000001b1a167207 */ /* 0x000fe20000000000 */
[----:B----4-:R-:W-:Y:S01]  /*1150*/  DSETP.MIN.AND P2, P3, R8, R10, PT ;  /* 0x0000000a0800722a */ /* 0x010fe20003b40000 */
[----:B------:R-:W-:Y:S01]  /*1160*/  FSEL R23, R25, R24, P0 ;  /* 0x0000001819177208 */ /* 0x000fe20000000000 */
[----:B------:R-:W-:Y:S01]  /*1170*/  IMAD.MOV.U32 R26, RZ, RZ, R11 ;  /* 0x000000ffff1a7224 */ /* 0x000fe200078e000b */
[----:B------:R-:W-:-:S04]  /*1180*/  MOV R11, R22 ;  /* 0x00000016000b7202 */ /* 0x000fc80000000f00 */
[----:B------:R-:W-:Y:S02]  /*1190*/  @P1 LOP3.LUT R23, R24, 0x80000, RZ, 0xfc, !PT ;  /* 0x0008000018171812 */ /* 0x000fe400078efcff */
[----:B------:R-:W-:Y:S02]  /*11a0*/  MOV R24, R8 ;  /* 0x0000000800187202 */ /* 0x000fe40000000f00 */
[----:B------:R-:W-:Y:S02]  /*11b0*/  FSEL R9, R9, R26, P2 ;  /* 0x0000001a09097208 */ /* 0x000fe40001000000 */
[----:B------:R-:W-:Y:S01]  /*11c0*/  SEL R8, R24, R10, P2 ;  /* 0x0000000a18087207 */ /* 0x000fe20001000000 */
[----:B-----5:R-:W-:Y:S01]  /*11d0*/  DSETP.MAX.AND P0, P1, R22, R18, PT ;  /* 0x000000121600722a */ /* 0x020fe2000390f000 */
[----:B------:R-:W-:Y:S02]  /*11e0*/  @P3 LOP3.LUT R9, R26, 0x80000, RZ, 0xfc, !PT ;  /* 0x000800001a093812 */ /* 0x000fe400078efcff */
[----:B------:R-:W-:Y:S01]  /*11f0*/  MOV R22, R19 ;  /* 0x0000001300167202 */ /* 0x000fe20000000f00 */
[----:B------:R-:W-:Y:S01]  /*1200*/  IMAD.MOV.U32 R10, RZ, RZ, R8 ;  /* 0x000000ffff0a7224 */ /* 0x000fe200078e0008 */
[----:B------:R-:W-:Y:S01]  /*1210*/  MOV R24, R9 ;  /* 0x0000000900187202 */ /* 0x000fe20000000f00 */
[----:B------:R-:W-:Y:S01]  /*1220*/  VIADD R19, R0, 0x40 ;  /* 0x0000004000137836 */ /* 0x000fe20000000000 */
[----:B------:R-:W-:Y:S01]  /*1230*/  DSETP.MIN.AND P2, P3, R8, R20, PT ;  /* 0x000000140800722a */ /* 0x000fe20003b40000 */
[----:B------:R-:W-:Y:S01]  /*1240*/  IMAD.MOV.U32 R8, RZ, RZ, R18 ;  /* 0x000000ffff087224 */ /* 0x000fe200078e0012 */
[----:B------:R-:W-:Y:S01]  /*1250*/  FSEL R9, R23, R22, P0 ;  /* 0x0000001617097208 */ /* 0x000fe20000000000 */
[----:B------:R-:W-:-:S03]  /*1260*/  IMAD.WIDE.U32 R18, R19, 0x10, R12 ;  /* 0x0000001013127825 */ /* 0x000fc600078e000c */
[----:B------:R-:W-:Y:S02]  /*1270*/  SEL R10, R10, R20, P2 ;  /* 0x000000140a0a7207 */ /* 0x000fe40001000000 */
[----:B------:R-:W-:Y:S02]  /*1280*/  SEL R8, R11, R8, P0 ;  /* 0x000000080b087207 */ /* 0x000fe40000000000 */
[----:B------:R-:W-:Y:S02]  /*1290*/  MOV R11, R21 ;  /* 0x00000015000b7202 */ /* 0x000fe40000000f00 */
[----:B------:R-:W-:Y:S02]  /*12a0*/  @P1 LOP3.LUT R9, R22, 0x80000, RZ, 0xfc, !PT ;  /* 0x0008000016091812 */ /* 0x000fe400078efcff */
[----:B------:R-:W-:Y:S02]  /*12b0*/  FSEL R23, R24, R11, P2 ;  /* 0x0000000b18177208 */ /* 0x000fe40001000000 */
[----:B------:R-:W-:-:S05]  /*12c0*/  @P3 LOP3.LUT R23, R11, 0x80000, RZ, 0xfc, !PT ;  /* 0x000800000b173812 */ /* 0x000fca00078efcff */
[----:B------:R-:W-:-:S05]  /*12d0*/  IMAD.MOV.U32 R11, RZ, RZ, R23 ;  /* 0x000000ffff0b7224 */ /* 0x000fca00078e0017 */
[----:B------:R0:W-:Y:S02]  /*12e0*/  STG.E.128 desc[UR6][R18.64], R8 ;  /* 0x0000000812007986 */ /* 0x0001e4000c101d06 */
.L_x_15:
[----:B------:R-:W-:Y:S05]  /*12f0*/  BSYNC.RECONVERGENT B0 ;  /* 0x0000000000007941 */ /* 0x000fea0003800200 */
.L_x_13:
[----:B------:R-:W-:Y:S01]  /*1300*/  ISETP.GE.U32.AND P0, PT, R7, R6, PT ;  /* 0x000000060700720c */ /* 0x000fe20003f06070 */
[----:B------:R-:W-:-:S12]  /*1310*/  BSSY.RECONVERGENT B0, `(.L_x_16) ;  /* 0x000003a000007945 */ /* 0x000fd80003800200 */
[----:B------:R-:W-:Y:S05]  /*1320*/  @!P0 BRA `(.L_x_17) ;  /* 0x0000000000288947 */ /* 0x000fea0003800000 */
[----:B------:R-:W-:-:S13]  /*1330*/  ISETP.GE.U32.AND P0, PT, R7, UR5, PT ;  /* 0x0000000507007c0c */ /* 0x000fda000bf06070 */
[----:B------:R-:W-:Y:S05]  /*1340*/  @P0 BRA `(.L_x_18) ;  /* 0x0000000000d80947 */ /* 0x000fea0003800000 */
[----:B0-234-:R-:W-:Y:S01]  /*1350*/  IADD3 R19, PT, PT, R0, 0x60, RZ ;  /* 0x0000006000137810 */ /* 0x01dfe20007ffe0ff */
[----:B------:R-:W-:Y:S02]  /*1360*/  HFMA2 R9, -RZ, RZ, -2.279296875, 2 ;  /* 0xc08f4000ff097431 */ /* 0x000fe400000001ff */
[----:B------:R-:W-:Y:S01]  /*1370*/  IMAD.MOV.U32 R8, RZ, RZ, 0x0 ;  /* 0x00000000ff087424 */ /* 0x000fe200078e00ff */
[----:B------:R-:W-:Y:S01]  /*1380*/  MOV R11, 0x408f4000 ;  /* 0x408f4000000b7802 */ /* 0x000fe20000000f00 */
[----:B------:R-:W-:Y:S02]  /*1390*/  IMAD.MOV.U32 R10, RZ, RZ, 0x0 ;  /* 0x00000000ff0a7424 */ /* 0x000fe400078e00ff */
[----:B------:R-:W-:-:S05]  /*13a0*/  IMAD.WIDE.U32 R18, R19, 0x10, R12 ;  /* 0x0000001013127825 */ /* 0x000fca00078e000c */
[----:B------:R0:W-:Y:S01]  /*13b0*/  STG.E.128 desc[UR6][R18.64], R8 ;  /* 0x0000000812007986 */ /* 0x0001e2000c101d06 */
[----:B------:R-:W-:Y:S05]  /*13c0*/  BRA `(.L_x_18) ;  /* 0x0000000000b87947 */ /* 0x000fea0003800000 */
.L_x_17:
        /* <DEDUP_REMOVED lines=10> */
[----:B------:R-:W-:-:S04]  /*1470*/  VIADD R23, R4, 0x60 ;  /* 0x0000006004177836 */ /* 0x000fc80000000000 */
[----:B------:R-:W-:-:S04]  /*1480*/  IMAD.WIDE.U32 R20, R23, 0x8, R16 ;  /* 0x0000000817147825 */ /* 0x000fc800078e0010 */
[----:B------:R-:W-:Y:S02]  /*1490*/  IMAD.WIDE.U32 R22, R23, 0x8, R14 ;  /* 0x0000000817167825 */ /* 0x000fe400078e000e */
[----:B------:R-:W5:Y:S04]  /*14a0*/  LDG.E.64.CONSTANT R20, desc[UR6][R20.64] ;  /* 0x0000000614147981 */ /* 0x000f68000c1e9b00 */
[----:B------:R-:W5:Y:S01]  /*14b0*/  LDG.E.64.CONSTANT R22, desc[UR6][R22.64] ;  /* 0x0000000616167981 */ /* 0x000f62000c1e9b00 */
[----:B--2---:R-:W-:Y:S01]  /*14c0*/  MOV R26, R24 ;  /* 0x00000018001a7202 */ /* 0x004fe20000000f00 */
[----:B---3--:R-:W-:Y:S01]  /*14d0*/  DSETP.MAX.AND P0, P1, R24, R8, PT ;  /* 0x000000081800722a */ /* 0x008fe2000390f000 */
[----:B------:R-:W-:-:S05]  /*14e0*/  IMAD.MOV.U32 R24, RZ, RZ, R9 ;  /* 0x000000ffff187224 */ /* 0x000fca00078e0009 */
[----:B------:R-:W-:Y:S01]  /*14f0*/  SEL R8, R26, R8, P0 ;  /* 0x000000081a087207 */ /* 0x000fe20000000000 */
[----:B----4-:R-:W-:Y:S01]  /*1500*/  DSETP.MIN.AND P2, P3, R10, R18, PT ;  /* 0x000000120a00722a */ /* 0x010fe20003b40000 */
[----:B------:R-:W-:Y:S01]  /*1510*/  FSEL R7, R25, R24, P0 ;  /* 0x0000001819077208 */ /* 0x000fe20000000000 */
[----:B------:R-:W-:Y:S01]  /*1520*/  IMAD.MOV.U32 R9, RZ, RZ, R19 ;  /* 0x000000ffff097224 */ /* 0x000fe200078e0013 */
[----:B------:R-:W-:-:S04]  /*1530*/  IADD3 R19, PT, PT, R0, 0x60, RZ ;  /* 0x0000006000137810 */ /* 0x000fc80007ffe0ff */
[----:B------:R-:W-:Y:S02]  /*1540*/  @P1 LOP3.LUT R7, R24, 0x80000, RZ, 0xfc, !PT ;  /* 0x0008000018071812 */ /* 0x000fe400078efcff */
[----:B------:R-:W-:Y:S02]  /*1550*/  MOV R24, R11 ;  /* 0x0000000b00187202 */ /* 0x000fe40000000f00 */
[----:B------:R-:W-:Y:S02]  /*1560*/  SEL R10, R10, R18, P2 ;  /* 0x000000120a0a7207 */ /* 0x000fe40001000000 */
[----:B------:R-:W-:Y:S02]  /*1570*/  FSEL R25, R24, R9, P2 ;  /* 0x0000000918197208 */ /* 0x000fe40001000000 */
[----:B------:R-:W-:Y:S02]  /*1580*/  @P3 LOP3.LUT R25, R9, 0x80000, RZ, 0xfc, !PT ;  /* 0x0008000009193812 */ /* 0x000fe400078efcff */
[----:B------:R-:W-:Y:S01]  /*1590*/  MOV R9, R7 ;  /* 0x0000000700097202 */ /* 0x000fe20000000f00 */
[----:B------:R-:W-:Y:S01]  /*15a0*/  IMAD.MOV.U32 R7, RZ, RZ, R10 ;  /* 0x000000ffff077224 */ /* 0x000fe200078e000a */
[----:B------:R-:W-:Y:S01]  /*15b0*/  MOV R18, R8 ;  /* 0x0000000800127202 */ /* 0x000fe20000000f00 */
[----:B------:R-:W-:-:S03]  /*15c0*/  IMAD.MOV.U32 R11, RZ, RZ, R25 ;  /* 0x000000ffff0b7224 */ /* 0x000fc600078e0019 */
[----:B-----5:R-:W-:Y:S02]  /*15d0*/  DSETP.MAX.AND P0, P1, R8, R20, PT ;  /* 0x000000140800722a */ /* 0x020fe4000390f000 */
[----:B------:R-:W-:Y:S01]  /*15e0*/  MOV R24, R11 ;  /* 0x0000000b00187202 */ /* 0x000fe20000000f00 */
[----:B------:R-:W-:Y:S01]  /*15f0*/  DSETP.MIN.AND P2, P3, R10, R22, PT ;  /* 0x000000160a00722a */ /* 0x000fe20003b40000 */
[----:B------:R-:W-:Y:S02]  /*1600*/  IMAD.MOV.U32 R11, RZ, RZ, R20 ;  /* 0x000000ffff0b7224 */ /* 0x000fe400078e0014 */
[----:B------:R-:W-:-:S03]  /*1610*/  FSEL R9, R9, R21, P0 ;  /* 0x0000001509097208 */ /* 0x000fc60000000000 */
[----:B------:R-:W-:Y:S02]  /*1620*/  SEL R10, R7, R22, P2 ;  /* 0x00000016070a7207 */ /* 0x000fe40001000000 */
[----:B------:R-:W-:Y:S01]  /*1630*/  SEL R8, R18, R11, P0 ;  /* 0x0000000b12087207 */ /* 0x000fe20000000000 */
[----:B------:R-:W-:Y:S02]  /*1640*/  IMAD.MOV.U32 R11, RZ, RZ, R23 ;  /* 0x000000ffff0b7224 */ /* 0x000fe400078e0017 */
[----:B------:R-:W-:Y:S01]  /*1650*/  @P1 LOP3.LUT R9, R21, 0x80000, RZ, 0xfc, !PT ;  /* 0x0008000015091812 */ /* 0x000fe200078efcff */
[----:B------:R-:W-:Y:S02]  /*1660*/  IMAD.WIDE.U32 R18, R19, 0x10, R12 ;  /* 0x0000001013127825 */ /* 0x000fe400078e000c */
[----:B------:R-:W-:Y:S02]  /*1670*/  FSEL R25, R24, R11, P2 ;  /* 0x0000000b18197208 */ /* 0x000fe40001000000 */
[----:B------:R-:W-:-:S04]  /*1680*/  @P3 LOP3.LUT R25, R11, 0x80000, RZ, 0xfc, !PT ;  /* 0x000800000b193812 */ /* 0x000fc800078efcff */
[----:B------:R-:W-:-:S05]  /*1690*/  MOV R11, R25 ;  /* 0x00000019000b7202 */ /* 0x000fca0000000f00 */
[----:B------:R0:W-:Y:S02]  /*16a0*/  STG.E.128 desc[UR6][R18.64], R8 ;  /* 0x0000000812007986 */ /* 0x0001e4000c101d06 */
.L_x_18:
[----:B------:R-:W-:Y:S05]  /*16b0*/  BSYNC.RECONVERGENT B0 ;  /* 0x0000000000007941 */ /* 0x000fea0003800200 */
.L_x_16:
[C---:B------:R-:W-:Y:S01]  /*16c0*/  VIADD R7, R5.reuse, 0x40 ;  /* 0x0000004005077836 */ /* 0x040fe20000000000 */
[----:B------:R-:W-:Y:S01]  /*16d0*/  IADD3 R0, PT, PT, R0, 0x80, RZ ;  /* 0x0000008000007810 */ /* 0x000fe20007ffe0ff */
[----:B------:R-:W-:Y:S01]  /*16e0*/  VIADD R5, R5, 0x80 ;  /* 0x0000008005057836 */ /* 0x000fe20000000000 */
[----:B------:R-:W-:Y:S01]  /*16f0*/  IADD3 R2, PT, PT, R2, 0x80, RZ ;  /* 0x0000008002027810 */ /* 0x000fe20007ffe0ff */
[----:B------:R-:W-:Y:S01]  /*1700*/  VIADD R3, R3, 0x80 ;  /* 0x0000008003037836 */ /* 0x000fe20000000000 */
[----:B------:R-:W-:Y:S02]  /*1710*/  ISETP.GE.U32.AND P0, PT, R7, UR4, PT ;  /* 0x0000000407007c0c */ /* 0x000fe4000bf06070 */
[----:B------:R-:W-:-:S11]  /*1720*/  IADD3 R4, PT, PT, R4, 0x80, RZ ;  /* 0x0000008004047810 */ /* 0x000fd60007ffe0ff */
[----:B------:R-:W-:Y:S05]  /*1730*/  @!P0 BRA `(.L_x_19) ;  /* 0xfffffff0002c8947 */ /* 0x000fea000383ffff */
[----:B------:R-:W-:Y:S05]  /*1740*/  EXIT ;  /* 0x000000000000794d */ /* 0x000fea0003800000 */
.L_x_20:
[----:B------:R-:W-:-:S00]  /*1750*/  BRA `(.L_x_20) ;  /* 0xfffffffc00fc7947 */ /* 0x000fc0000383ffff */
[----:B------:R-:W-:-:S00]  /*1760*/  NOP ;  /* 0x0000000000007918 */ /* 0x000fc00000000000 */
        /* <DEDUP_REMOVED lines=9> */
.L_x_21:


//--------------------- .nv.shared.reserved.0     --------------------------
	.section	.nv.shared.reserved.0,"aw",@nobits
	.weak		__nv_reservedSMEM_offset_0_alias
	.size		__nv_reservedSMEM_offset_0_alias, 0, 64
	.other		__nv_reservedSMEM_offset_0_alias,@"STO_CUDA_RESERVED_SHARED STV_DEFAULT"
__nv_reservedSMEM_offset_0_alias:
	.zero		0
	.zero		64


//--------------------- .nv.constant0._Z10fct_ale_a2iPKiS0_P7double2PKdS4_ --------------------------
	.section	.nv.constant0._Z10fct_ale_a2iPKiS0_P7double2PKdS4_,"a",@progbits
	.sectionflags	@""
	.align	4
.nv.constant0._Z10fct_ale_a2iPKiS0_P7double2PKdS4_:
	.zero		944


//--------------------- SYMBOLS --------------------------

	.type		.nv.reservedSmem.offset0,@object
	.size		.nv.reservedSmem.offset0,0x4
